//
// Generated by NVIDIA NVVM Compiler
//
// Compiler Build ID: CL-36424714
// Cuda compilation tools, release 13.0, V13.0.88
// Based on NVVM 20.0.0
//

.version 9.0
.target sm_100
.address_size 64

	// .globl	_Z22vector_additionNblocksPiS_S_

.visible .entry _Z22vector_additionNblocksPiS_S_(
	.param .u64 .ptr .align 1 _Z22vector_additionNblocksPiS_S__param_0,
	.param .u64 .ptr .align 1 _Z22vector_additionNblocksPiS_S__param_1,
	.param .u64 .ptr .align 1 _Z22vector_additionNblocksPiS_S__param_2
)
{
	.reg .pred 	%p<2>;
	.reg .b32 	%r<8>;
	.reg .b64 	%rd<11>;

	ld.param.u64 	%rd1, [_Z22vector_additionNblocksPiS_S__param_0];
	ld.param.u64 	%rd2, [_Z22vector_additionNblocksPiS_S__param_1];
	ld.param.u64 	%rd3, [_Z22vector_additionNblocksPiS_S__param_2];
	mov.u32 	%r2, %ctaid.x;
	mov.u32 	%r3, %ntid.x;
	mov.u32 	%r4, %tid.x;
	mad.lo.s32 	%r1, %r2, %r3, %r4;
	setp.gt.s32 	%p1, %r1, 9;
	@%p1 bra 	$L__BB0_2;
	cvta.to.global.u64 	%rd4, %rd1;
	cvta.to.global.u64 	%rd5, %rd2;
	cvta.to.global.u64 	%rd6, %rd3;
	mul.wide.s32 	%rd7, %r1, 4;
	add.s64 	%rd8, %rd4, %rd7;
	ld.global.u32 	%r5, [%rd8];
	add.s64 	%rd9, %rd5, %rd7;
	ld.global.u32 	%r6, [%rd9];
	add.s32 	%r7, %r6, %r5;
	add.s64 	%rd10, %rd6, %rd7;
	st.global.u32 	[%rd10], %r7;
$L__BB0_2:
	ret;

}
	// .globl	_Z23vector_additionNthreadsPiS_S_
.visible .entry _Z23vector_additionNthreadsPiS_S_(
	.param .u64 .ptr .align 1 _Z23vector_additionNthreadsPiS_S__param_0,
	.param .u64 .ptr .align 1 _Z23vector_additionNthreadsPiS_S__param_1,
	.param .u64 .ptr .align 1 _Z23vector_additionNthreadsPiS_S__param_2
)
{
	.reg .pred 	%p<2>;
	.reg .b32 	%r<5>;
	.reg .b64 	%rd<11>;

	ld.param.u64 	%rd1, [_Z23vector_additionNthreadsPiS_S__param_0];
	ld.param.u64 	%rd2, [_Z23vector_additionNthreadsPiS_S__param_1];
	ld.param.u64 	%rd3, [_Z23vector_additionNthreadsPiS_S__param_2];
	mov.u32 	%r1, %tid.x;
	setp.gt.u32 	%p1, %r1, 9;
	@%p1 bra 	$L__BB1_2;
	cvta.to.global.u64 	%rd4, %rd1;
	cvta.to.global.u64 	%rd5, %rd2;
	cvta.to.global.u64 	%rd6, %rd3;
	mul.wide.u32 	%rd7, %r1, 4;
	add.s64 	%rd8, %rd4, %rd7;
	ld.global.u32 	%r2, [%rd8];
	add.s64 	%rd9, %rd5, %rd7;
	ld.global.u32 	%r3, [%rd9];
	add.s32 	%r4, %r3, %r2;
	add.s64 	%rd10, %rd6, %rd7;
	st.global.u32 	[%rd10], %r4;
$L__BB1_2:
	ret;

}


// ===== COMPILED SASS (sm_100) =====

	.target	sm_100

	.elftype	@"ET_EXEC"


//--------------------- .note.nv.tkinfo           --------------------------
	.section	.note.nv.tkinfo,"",@"SHT_NOTE"
	.sectionflags	@"SHF_NOTE_NV_TKINFO"
	.tkinfo
        /*0018*/ 	.word	0x00000002
        /*0030*/ 	.string	""
        /*0030*/ 	.string	"ptxas"
        /*0030*/ 	.string	"Cuda compilation tools, release 13.0, V13.0.88"
        /*0030*/ 	.string	"Build cuda_13.0.r13.0/compiler.36424714_0"
        /*0030*/ 	.string	"-arch sm_100 -m 64 "



//--------------------- .note.nv.cuinfo           --------------------------
	.section	.note.nv.cuinfo,"",@"SHT_NOTE"
	.sectionflags	@"SHF_NOTE_NV_CUINFO"
        /*0018*/ 	.short	0x0002
        /*001a*/ 	.short	0x0064
        /*001c*/ 	.short	0x0082
	.zero		2


//--------------------- .nv.info                  --------------------------
	.section	.nv.info,"",@"SHT_CUDA_INFO"
	.align	4


	//----- nvinfo : EIATTR_REGCOUNT
	.align		4
        /*0000*/ 	.byte	0x04, 0x2f
        /*0002*/ 	.short	(.L_1 - .L_0)
	.align		4
.L_0:
        /*0004*/ 	.word	index@(_Z22vector_additionNblocksPiS_S_)
        /*0008*/ 	.word	0x0000000c


	//----- nvinfo : EIATTR_FRAME_SIZE
	.align		4
.L_1:
        /*000c*/ 	.byte	0x04, 0x11
        /*000e*/ 	.short	(.L_3 - .L_2)
	.align		4
.L_2:
        /*0010*/ 	.word	index@(_Z22vector_additionNblocksPiS_S_)
        /*0014*/ 	.word	0x00000000


	//----- nvinfo : EIATTR_REGCOUNT
	.align		4
.L_3:
        /*0018*/ 	.byte	0x04, 0x2f
        /*001a*/ 	.short	(.L_5 - .L_4)
	.align		4
.L_4:
        /*001c*/ 	.word	index@(_Z23vector_additionNthreadsPiS_S_)
        /*0020*/ 	.word	0x0000000c


	//----- nvinfo : EIATTR_FRAME_SIZE
	.align		4
.L_5:
        /*0024*/ 	.byte	0x04, 0x11
        /*0026*/ 	.short	(.L_7 - .L_6)
	.align		4
.L_6:
        /*0028*/ 	.word	index@(_Z23vector_additionNthreadsPiS_S_)
        /*002c*/ 	.word	0x00000000


	//----- nvinfo : EIATTR_MIN_STACK_SIZE
	.align		4
.L_7:
        /*0030*/ 	.byte	0x04, 0x12
        /*0032*/ 	.short	(.L_9 - .L_8)
	.align		4
.L_8:
        /*0034*/ 	.word	index@(_Z23vector_additionNthreadsPiS_S_)
        /*0038*/ 	.word	0x00000000


	//----- nvinfo : EIATTR_MIN_STACK_SIZE
	.align		4
.L_9:
        /*003c*/ 	.byte	0x04, 0x12
        /*003e*/ 	.short	(.L_11 - .L_10)
	.align		4
.L_10:
        /*0040*/ 	.word	index@(_Z22vector_additionNblocksPiS_S_)
        /*0044*/ 	.word	0x00000000
.L_11:


//--------------------- .nv.compat                --------------------------
	.section	.nv.compat,"",@"SHT_CUDA_COMPAT_INFO"
	.align	4
        /*0000*/ 	.byte	0x02, 0x09, 0x00, 0x00, 0x02, 0x02, 0x01, 0x00, 0x02, 0x05, 0x05, 0x00, 0x03, 0x07, 0x01, 0x01
        /*0010*/ 	.byte	0x02, 0x03, 0x00, 0x00, 0x02, 0x06, 0x01, 0x00, 0x04, 0x0b, 0x08, 0x00, 0x09, 0x00, 0x00, 0x00
        /*0020*/ 	.byte	0x00, 0x00, 0x00, 0x00


//--------------------- .nv.info._Z23vector_additionNthreadsPiS_S_ --------------------------
	.section	.nv.info._Z23vector_additionNthreadsPiS_S_,"",@"SHT_CUDA_INFO"
	.sectionflags	@""
	.align	4


	//----- nvinfo : EIATTR_CUDA_API_VERSION
	.align		4
        /*0000*/ 	.byte	0x04, 0x37
        /*0002*/ 	.short	(.L_13 - .L_12)
.L_12:
        /*0004*/ 	.word	0x00000082


	//----- nvinfo : EIATTR_KPARAM_INFO
	.align		4
.L_13:
        /*0008*/ 	.byte	0x04, 0x17
        /*000a*/ 	.short	(.L_15 - .L_14)
.L_14:
        /*000c*/ 	.word	0x00000000
        /*0010*/ 	.short	0x0002
        /*0012*/ 	.short	0x0010
        /*0014*/ 	.byte	0x00, 0xf5, 0x21, 0x00


	//----- nvinfo : EIATTR_KPARAM_INFO
	.align		4
.L_15:
        /*0018*/ 	.byte	0x04, 0x17
        /*001a*/ 	.short	(.L_17 - .L_16)
.L_16:
        /*001c*/ 	.word	0x00000000
        /*0020*/ 	.short	0x0001
        /*0022*/ 	.short	0x0008
        /*0024*/ 	.byte	0x00, 0xf5, 0x21, 0x00


	//----- nvinfo : EIATTR_KPARAM_INFO
	.align		4
.L_17:
        /*0028*/ 	.byte	0x04, 0x17
        /*002a*/ 	.short	(.L_19 - .L_18)
.L_18:
        /*002c*/ 	.word	0x00000000
        /*0030*/ 	.short	0x0000
        /*0032*/ 	.short	0x0000
        /*0034*/ 	.byte	0x00, 0xf5, 0x21, 0x00


	//----- nvinfo : EIATTR_SPARSE_MMA_MASK
	.align		4
.L_19:
        /*0038*/ 	.byte	0x03, 0x50
        /*003a*/ 	.short	0x0000


	//----- nvinfo : EIATTR_MAXREG_COUNT
	.align		4
        /*003c*/ 	.byte	0x03, 0x1b
        /*003e*/ 	.short	0x00ff


	//----- nvinfo : EIATTR_MERCURY_ISA_VERSION
	.align		4
        /*0040*/ 	.byte	0x03, 0x5f
        /*0042*/ 	.short	0x0101


	//----- nvinfo : EIATTR_VRC_CTA_INIT_COUNT
	.align		4
        /*0044*/ 	.byte	0x02, 0x4a
	.zero		1
	.zero		1


	//----- nvinfo : EIATTR_EXIT_INSTR_OFFSETS
	.align		4
        /*0048*/ 	.byte	0x04, 0x1c
        /*004a*/ 	.short	(.L_21 - .L_20)


	//   ....[0]....
.L_20:
        /*004c*/ 	.word	0x00000030


	//   ....[1]....
        /*0050*/ 	.word	0x000000f0


	//----- nvinfo : EIATTR_CBANK_PARAM_SIZE
	.align		4
.L_21:
        /*0054*/ 	.byte	0x03, 0x19
        /*0056*/ 	.short	0x0018


	//----- nvinfo : EIATTR_PARAM_CBANK
	.align		4
        /*0058*/ 	.byte	0x04, 0x0a
        /*005a*/ 	.short	(.L_23 - .L_22)
	.align		4
.L_22:
        /*005c*/ 	.word	index@(.nv.constant0._Z23vector_additionNthreadsPiS_S_)
        /*0060*/ 	.short	0x0380
        /*0062*/ 	.short	0x0018


	//----- nvinfo : EIATTR_SW_WAR
	.align		4
.L_23:
        /*0064*/ 	.byte	0x04, 0x36
        /*0066*/ 	.short	(.L_25 - .L_24)
.L_24:
        /*0068*/ 	.word	0x00000008
.L_25:


//--------------------- .nv.info._Z22vector_additionNblocksPiS_S_ --------------------------
	.section	.nv.info._Z22vector_additionNblocksPiS_S_,"",@"SHT_CUDA_INFO"
	.sectionflags	@""
	.align	4


	//----- nvinfo : EIATTR_CUDA_API_VERSION
	.align		4
        /*0000*/ 	.byte	0x04, 0x37
        /*0002*/ 	.short	(.L_27 - .L_26)
.L_26:
        /*0004*/ 	.word	0x00000082


	//----- nvinfo : EIATTR_KPARAM_INFO
	.align		4
.L_27:
        /*0008*/ 	.byte	0x04, 0x17
        /*000a*/ 	.short	(.L_29 - .L_28)
.L_28:
        /*000c*/ 	.word	0x00000000
        /*0010*/ 	.short	0x0002
        /*0012*/ 	.short	0x0010
        /*0014*/ 	.byte	0x00, 0xf5, 0x21, 0x00


	//----- nvinfo : EIATTR_KPARAM_INFO
	.align		4
.L_29:
        /*0018*/ 	.byte	0x04, 0x17
        /*001a*/ 	.short	(.L_31 - .L_30)
.L_30:
        /*001c*/ 	.word	0x00000000
        /*0020*/ 	.short	0x0001
        /*0022*/ 	.short	0x0008
        /*0024*/ 	.byte	0x00, 0xf5, 0x21, 0x00


	//----- nvinfo : EIATTR_KPARAM_INFO
	.align		4
.L_31:
        /*0028*/ 	.byte	0x04, 0x17
        /*002a*/ 	.short	(.L_33 - .L_32)
.L_32:
        /*002c*/ 	.word	0x00000000
        /*0030*/ 	.short	0x0000
        /*0032*/ 	.short	0x0000
        /*0034*/ 	.byte	0x00, 0xf5, 0x21, 0x00


	//----- nvinfo : EIATTR_SPARSE_MMA_MASK
	.align		4
.L_33:
        /*0038*/ 	.byte	0x03, 0x50
        /*003a*/ 	.short	0x0000


	//----- nvinfo : EIATTR_MAXREG_COUNT
	.align		4
        /*003c*/ 	.byte	0x03, 0x1b
        /*003e*/ 	.short	0x00ff


	//----- nvinfo : EIATTR_MERCURY_ISA_VERSION
	.align		4
        /*0040*/ 	.byte	0x03, 0x5f
        /*0042*/ 	.short	0x0101


	//----- nvinfo : EIATTR_VRC_CTA_INIT_COUNT
	.align		4
        /*0044*/ 	.byte	0x02, 0x4a
	.zero		1
	.zero		1


	//----- nvinfo : EIATTR_EXIT_INSTR_OFFSETS
	.align		4
        /*0048*/ 	.byte	0x04, 0x1c
        /*004a*/ 	.short	(.L_35 - .L_34)


	//   ....[0]....
.L_34:
        /*004c*/ 	.word	0x00000060


	//   ....[1]....
        /*0050*/ 	.word	0x00000120


	//----- nvinfo : EIATTR_CBANK_PARAM_SIZE
	.align		4
.L_35:
        /*0054*/ 	.byte	0x03, 0x19
        /*0056*/ 	.short	0x0018


	//----- nvinfo : EIATTR_PARAM_CBANK
	.align		4
        /*0058*/ 	.byte	0x04, 0x0a
        /*005a*/ 	.short	(.L_37 - .L_36)
	.align		4
.L_36:
        /*005c*/ 	.word	index@(.nv.constant0._Z22vector_additionNblocksPiS_S_)
        /*0060*/ 	.short	0x0380
        /*0062*/ 	.short	0x0018


	//----- nvinfo : EIATTR_SW_WAR
	.align		4
.L_37:
        /*0064*/ 	.byte	0x04, 0x36
        /*0066*/ 	.short	(.L_39 - .L_38)
.L_38:
        /*0068*/ 	.word	0x00000008
.L_39:


//--------------------- .nv.callgraph             --------------------------
	.section	.nv.callgraph,"",@"SHT_CUDA_CALLGRAPH"
	.align	4
	.sectionentsize	8
	.align		4
        /*0000*/ 	.word	0x00000000
	.align		4
        /*0004*/ 	.word	0xffffffff
	.align		4
        /*0008*/ 	.word	0x00000000
	.align		4
        /*000c*/ 	.word	0xfffffffe
	.align		4
        /*0010*/ 	.word	0x00000000
	.align		4
        /*0014*/ 	.word	0xfffffffd
	.align		4
        /*0018*/ 	.word	0x00000000
	.align		4
        /*001c*/ 	.word	0xfffffffc


//--------------------- .text._Z23vector_additionNthreadsPiS_S_ --------------------------
	.section	.text._Z23vector_additionNthreadsPiS_S_,"ax",@progbits
	.align	128
        .global         _Z23vector_additionNthreadsPiS_S_
        .type           _Z23vector_additionNthreadsPiS_S_,@function
        .size           _Z23vector_additionNthreadsPiS_S_,(.L_x_2 - _Z23vector_additionNthreadsPiS_S_)
        .other          _Z23vector_additionNthreadsPiS_S_,@"STO_CUDA_ENTRY STV_DEFAULT"
_Z23vector_additionNthreadsPiS_S_:
.text._Z23vector_additionNthreadsPiS_S_:
[----:B------:R-:W-:Y:S01]  /*0000*/  LDC R1, c[0x0][0x37c] ;  /* 0x0000df00ff017b82 */ /* 0x000fe20000000800 */
[----:B------:R-:W0:Y:S02]  /*0010*/  S2R R9, SR_TID.X ;  /* 0x0000000000097919 */ /* 0x000e240000002100 */
[----:B0-----:R-:W-:-:S13]  /*0020*/  ISETP.GT.U32.AND P0, PT, R9, 0x9, PT ;  /* 0x000000090900780c */ /* 0x001fda0003f04070 */
[----:B------:R-:W-:Y:S05]  /*0030*/  @P0 EXIT ;  /* 0x000000000000094d */ /* 0x000fea0003800000 */
[----:B------:R-:W0:Y:S01]  /*0040*/  LDC.64 R2, c[0x0][0x380] ;  /* 0x0000e000ff027b82 */ /* 0x000e220000000a00 */
[----:B------:R-:W1:Y:S07]  /*0050*/  LDCU.64 UR4, c[0x0][0x358] ;  /* 0x00006b00ff0477ac */ /* 0x000e6e0008000a00 */
[----:B------:R-:W2:Y:S08]  /*0060*/  LDC.64 R4, c[0x0][0x388] ;  /* 0x0000e200ff047b82 */ /* 0x000eb00000000a00 */
[----:B------:R-:W3:Y:S01]  /*0070*/  LDC.64 R6, c[0x0][0x390] ;  /* 0x0000e400ff067b82 */ /* 0x000ee20000000a00 */
[----:B0-----:R-:W-:-:S06]  /*0080*/  IMAD.WIDE.U32 R2, R9, 0x4, R2 ;  /* 0x0000000409027825 */ /* 0x001fcc00078e0002 */
[----:B-1----:R-:W4:Y:S01]  /*0090*/  LDG.E R2, desc[UR4][R2.64] ;  /* 0x0000000402027981 */ /* 0x002f22000c1e1900 */
[----:B--2---:R-:W-:-:S06]  /*00a0*/  IMAD.WIDE.U32 R4, R9, 0x4, R4 ;  /* 0x0000000409047825 */ /* 0x004fcc00078e0004 */
[----:B------:R-:W4:Y:S01]  /*00b0*/  LDG.E R5, desc[UR4][R4.64] ;  /* 0x0000000404057981 */ /* 0x000f22000c1e1900 */
[----:B---3--:R-:W-:Y:S01]  /*00c0*/  IMAD.WIDE.U32 R6, R9, 0x4, R6 ;  /* 0x0000000409067825 */ /* 0x008fe200078e0006 */
[----:B----4-:R-:W-:-:S05]  /*00d0*/  IADD3 R9, PT, PT, R2, R5, RZ ;  /* 0x0000000502097210 */ /* 0x010fca0007ffe0ff */
[----:B------:R-:W-:Y:S01]  /*00e0*/  STG.E desc[UR4][R6.64], R9 ;  /* 0x0000000906007986 */ /* 0x000fe2000c101904 */
[----:B------:R-:W-:Y:S05]  /*00f0*/  EXIT ;  /* 0x000000000000794d */ /* 0x000fea0003800000 */
.L_x_0:
[----:B------:R-:W-:-:S00]  /*0100*/  BRA `(.L_x_0) ;  /* 0xfffffffc00fc7947 */ /* 0x000fc0000383ffff */
[----:B------:R-:W-:-:S00]  /*0110*/  NOP ;  /* 0x0000000000007918 */ /* 0x000fc00000000000 */
        /* <DEDUP_REMOVED lines=14> */
.L_x_2:


//--------------------- .text._Z22vector_additionNblocksPiS_S_ --------------------------
	.section	.text._Z22vector_additionNblocksPiS_S_,"ax",@progbits
	.align	128
        .global         _Z22vector_additionNblocksPiS_S_
        .type           _Z22vector_additionNblocksPiS_S_,@function
        .size           _Z22vector_additionNblocksPiS_S_,(.L_x_3 - _Z22vector_additionNblocksPiS_S_)
        .other          _Z22vector_additionNblocksPiS_S_,@"STO_CUDA_ENTRY STV_DEFAULT"
_Z22vector_additionNblocksPiS_S_:
.text._Z22vector_additionNblocksPiS_S_:
[----:B------:R-:W-:Y:S01]  /*0000*/  LDC R1, c[0x0][0x37c] ;  /* 0x0000df00ff017b82 */ /* 0x000fe20000000800 */
[----:B------:R-:W0:Y:S07]  /*0010*/  S2R R0, SR_TID.X ;  /* 0x0000000000007919 */ /* 0x000e2e0000002100 */
[----:B------:R-:W0:Y:S08]  /*0020*/  S2UR UR4, SR_CTAID.X ;  /* 0x00000000000479c3 */ /* 0x000e300000002500 */
[----:B------:R-:W0:Y:S02]  /*0030*/  LDC R9, c[0x0][0x360] ;  /* 0x0000d800ff097b82 */ /* 0x000e240000000800 */
[----:B0-----:R-:W-:-:S05]  /*0040*/  IMAD R9, R9, UR4, R0 ;  /* 0x0000000409097c24 */ /* 0x001fca000f8e0200 */
[----:B------:R-:W-:-:S13]  /*0050*/  ISETP.GT.AND P0, PT, R9, 0x9, PT ;  /* 0x000000090900780c */ /* 0x000fda0003f04270 */
[----:B------:R-:W-:Y:S05]  /*0060*/  @P0 EXIT ;  /* 0x000000000000094d */ /* 0x000fea0003800000 */
[----:B------:R-:W0:Y:S01]  /*0070*/  LDC.64 R2, c[0x0][0x380] ;  /* 0x0000e000ff027b82 */ /* 0x000e220000000a00 */
[----:B------:R-:W1:Y:S07]  /*0080*/  LDCU.64 UR4, c[0x0][0x358] ;  /* 0x00006b00ff0477ac */ /* 0x000e6e0008000a00 */
[----:B------:R-:W2:Y:S08]  /*0090*/  LDC.64 R4, c[0x0][0x388] ;  /* 0x0000e200ff047b82 */ /* 0x000eb00000000a00 */
[----:B------:R-:W3:Y:S01]  /*00a0*/  LDC.64 R6, c[0x0][0x390] ;  /* 0x0000e400ff067b82 */ /* 0x000ee20000000a00 */
[----:B0-----:R-:W-:-:S06]  /*00b0*/  IMAD.WIDE R2, R9, 0x4, R2 ;  /* 0x0000000409027825 */ /* 0x001fcc00078e0202 */
[----:B-1----:R-:W4:Y:S01]  /*00c0*/  LDG.E R2, desc[UR4][R2.64] ;  /* 0x0000000402027981 */ /* 0x002f22000c1e1900 */
[----:B--2---:R-:W-:-:S06]  /*00d0*/  IMAD.WIDE R4, R9, 0x4, R4 ;  /* 0x0000000409047825 */ /* 0x004fcc00078e0204 */
[----:B------:R-:W4:Y:S01]  /*00e0*/  LDG.E R5, desc[UR4][R4.64] ;  /* 0x0000000404057981 */ /* 0x000f22000c1e1900 */
[----:B---3--:R-:W-:Y:S01]  /*00f0*/  IMAD.WIDE R6, R9, 0x4, R6 ;  /* 0x0000000409067825 */ /* 0x008fe200078e0206 */
[----:B----4-:R-:W-:-:S05]  /*0100*/  IADD3 R9, PT, PT, R2, R5, RZ ;  /* 0x0000000502097210 */ /* 0x010fca0007ffe0ff */
[----:B------:R-:W-:Y:S01]  /*0110*/  STG.E desc[UR4][R6.64], R9 ;  /* 0x0000000906007986 */ /* 0x000fe2000c101904 */
[----:B------:R-:W-:Y:S05]  /*0120*/  EXIT ;  /* 0x000000000000794d */ /* 0x000fea0003800000 */
.L_x_1:
        /* <DEDUP_REMOVED lines=13> */
.L_x_3:


//--------------------- .nv.shared.reserved.0     --------------------------
	.section	.nv.shared.reserved.0,"aw",@nobits
	.weak		__nv_reservedSMEM_offset_0_alias
	.size		__nv_reservedSMEM_offset_0_alias, 0, 64
	.other		__nv_reservedSMEM_offset_0_alias,@"STO_CUDA_RESERVED_SHARED STV_DEFAULT"
__nv_reservedSMEM_offset_0_alias:
	.zero		0
	.zero		64


//--------------------- .nv.constant0._Z23vector_additionNthreadsPiS_S_ --------------------------
	.section	.nv.constant0._Z23vector_additionNthreadsPiS_S_,"a",@progbits
	.sectionflags	@""
	.align	4
.nv.constant0._Z23vector_additionNthreadsPiS_S_:
	.zero		920


//--------------------- .nv.constant0._Z22vector_additionNblocksPiS_S_ --------------------------
	.section	.nv.constant0._Z22vector_additionNblocksPiS_S_,"a",@progbits
	.sectionflags	@""
	.align	4
.nv.constant0._Z22vector_additionNblocksPiS_S_:
	.zero		920


//--------------------- SYMBOLS --------------------------

	.type		.nv.reservedSmem.offset0,@object
	.size		.nv.reservedSmem.offset0,0x4
